//
// Generated by NVIDIA NVVM Compiler
//
// Compiler Build ID: CL-36424714
// Cuda compilation tools, release 13.0, V13.0.88
// Based on NVVM 20.0.0
//

.version 9.0
.target sm_100
.address_size 64

	// .globl	multiply

.visible .entry multiply(
	.param .u32 multiply_param_0,
	.param .u64 .ptr .align 1 multiply_param_1,
	.param .u64 .ptr .align 1 multiply_param_2,
	.param .u64 .ptr .align 1 multiply_param_3
)
{
	.reg .pred 	%p<2>;
	.reg .b32 	%r<6>;
	.reg .b32 	%f<4>;
	.reg .b64 	%rd<11>;

	ld.param.u32 	%r2, [multiply_param_0];
	ld.param.u64 	%rd1, [multiply_param_1];
	ld.param.u64 	%rd2, [multiply_param_2];
	ld.param.u64 	%rd3, [multiply_param_3];
	mov.u32 	%r3, %ctaid.x;
	mov.u32 	%r4, %ntid.x;
	mov.u32 	%r5, %tid.x;
	mad.lo.s32 	%r1, %r3, %r4, %r5;
	setp.ge.s32 	%p1, %r1, %r2;
	@%p1 bra 	$L__BB0_2;
	cvta.to.global.u64 	%rd4, %rd1;
	cvta.to.global.u64 	%rd5, %rd2;
	cvta.to.global.u64 	%rd6, %rd3;
	mul.wide.s32 	%rd7, %r1, 4;
	add.s64 	%rd8, %rd4, %rd7;
	ld.global.f32 	%f1, [%rd8];
	add.s64 	%rd9, %rd5, %rd7;
	ld.global.f32 	%f2, [%rd9];
	mul.f32 	%f3, %f1, %f2;
	add.s64 	%rd10, %rd6, %rd7;
	st.global.f32 	[%rd10], %f3;
$L__BB0_2:
	ret;

}


// ===== COMPILED SASS (sm_100) =====

	.target	sm_100

	.elftype	@"ET_EXEC"


//--------------------- .note.nv.tkinfo           --------------------------
	.section	.note.nv.tkinfo,"",@"SHT_NOTE"
	.sectionflags	@"SHF_NOTE_NV_TKINFO"
	.tkinfo
        /*0018*/ 	.word	0x00000002
        /*0030*/ 	.string	""
        /*0030*/ 	.string	"ptxas"
        /*0030*/ 	.string	"Cuda compilation tools, release 13.0, V13.0.88"
        /*0030*/ 	.string	"Build cuda_13.0.r13.0/compiler.36424714_0"
        /*0030*/ 	.string	"-arch sm_100 -m 64 "



//--------------------- .note.nv.cuinfo           --------------------------
	.section	.note.nv.cuinfo,"",@"SHT_NOTE"
	.sectionflags	@"SHF_NOTE_NV_CUINFO"
        /*0018*/ 	.short	0x0002
        /*001a*/ 	.short	0x0064
        /*001c*/ 	.short	0x0082
	.zero		2


//--------------------- .nv.info                  --------------------------
	.section	.nv.info,"",@"SHT_CUDA_INFO"
	.align	4


	//----- nvinfo : EIATTR_REGCOUNT
	.align		4
        /*0000*/ 	.byte	0x04, 0x2f
        /*0002*/ 	.short	(.L_1 - .L_0)
	.align		4
.L_0:
        /*0004*/ 	.word	index@(multiply)
        /*0008*/ 	.word	0x0000000c


	//----- nvinfo : EIATTR_FRAME_SIZE
	.align		4
.L_1:
        /*000c*/ 	.byte	0x04, 0x11
        /*000e*/ 	.short	(.L_3 - .L_2)
	.align		4
.L_2:
        /*0010*/ 	.word	index@(multiply)
        /*0014*/ 	.word	0x00000000


	//----- nvinfo : EIATTR_MIN_STACK_SIZE
	.align		4
.L_3:
        /*0018*/ 	.byte	0x04, 0x12
        /*001a*/ 	.short	(.L_5 - .L_4)
	.align		4
.L_4:
        /*001c*/ 	.word	index@(multiply)
        /*0020*/ 	.word	0x00000000
.L_5:


//--------------------- .nv.compat                --------------------------
	.section	.nv.compat,"",@"SHT_CUDA_COMPAT_INFO"
	.align	4
        /*0000*/ 	.byte	0x02, 0x09, 0x00, 0x00, 0x02, 0x02, 0x01, 0x00, 0x02, 0x05, 0x05, 0x00, 0x03, 0x07, 0x01, 0x01
        /*0010*/ 	.byte	0x02, 0x03, 0x00, 0x00, 0x02, 0x06, 0x01, 0x00, 0x04, 0x0b, 0x08, 0x00, 0x09, 0x00, 0x00, 0x00
        /*0020*/ 	.byte	0x00, 0x00, 0x00, 0x00


//--------------------- .nv.info.multiply         --------------------------
	.section	.nv.info.multiply,"",@"SHT_CUDA_INFO"
	.sectionflags	@""
	.align	4


	//----- nvinfo : EIATTR_CUDA_API_VERSION
	.align		4
        /*0000*/ 	.byte	0x04, 0x37
        /*0002*/ 	.short	(.L_7 - .L_6)
.L_6:
        /*0004*/ 	.word	0x00000082


	//----- nvinfo : EIATTR_KPARAM_INFO
	.align		4
.L_7:
        /*0008*/ 	.byte	0x04, 0x17
        /*000a*/ 	.short	(.L_9 - .L_8)
.L_8:
        /*000c*/ 	.word	0x00000000
        /*0010*/ 	.short	0x0003
        /*0012*/ 	.short	0x0018
        /*0014*/ 	.byte	0x00, 0xf5, 0x21, 0x00


	//----- nvinfo : EIATTR_KPARAM_INFO
	.align		4
.L_9:
        /*0018*/ 	.byte	0x04, 0x17
        /*001a*/ 	.short	(.L_11 - .L_10)
.L_10:
        /*001c*/ 	.word	0x00000000
        /*0020*/ 	.short	0x0002
        /*0022*/ 	.short	0x0010
        /*0024*/ 	.byte	0x00, 0xf5, 0x21, 0x00


	//----- nvinfo : EIATTR_KPARAM_INFO
	.align		4
.L_11:
        /*0028*/ 	.byte	0x04, 0x17
        /*002a*/ 	.short	(.L_13 - .L_12)
.L_12:
        /*002c*/ 	.word	0x00000000
        /*0030*/ 	.short	0x0001
        /*0032*/ 	.short	0x0008
        /*0034*/ 	.byte	0x00, 0xf5, 0x21, 0x00


	//----- nvinfo : EIATTR_KPARAM_INFO
	.align		4
.L_13:
        /*0038*/ 	.byte	0x04, 0x17
        /*003a*/ 	.short	(.L_15 - .L_14)
.L_14:
        /*003c*/ 	.word	0x00000000
        /*0040*/ 	.short	0x0000
        /*0042*/ 	.short	0x0000
        /*0044*/ 	.byte	0x00, 0xf0, 0x11, 0x00


	//----- nvinfo : EIATTR_SPARSE_MMA_MASK
	.align		4
.L_15:
        /*0048*/ 	.byte	0x03, 0x50
        /*004a*/ 	.short	0x0000


	//----- nvinfo : EIATTR_MAXREG_COUNT
	.align		4
        /*004c*/ 	.byte	0x03, 0x1b
        /*004e*/ 	.short	0x00ff


	//----- nvinfo : EIATTR_MERCURY_ISA_VERSION
	.align		4
        /*0050*/ 	.byte	0x03, 0x5f
        /*0052*/ 	.short	0x0101


	//----- nvinfo : EIATTR_VRC_CTA_INIT_COUNT
	.align		4
        /*0054*/ 	.byte	0x02, 0x4a
	.zero		1
	.zero		1


	//----- nvinfo : EIATTR_EXIT_INSTR_OFFSETS
	.align		4
        /*0058*/ 	.byte	0x04, 0x1c
        /*005a*/ 	.short	(.L_17 - .L_16)


	//   ....[0]....
.L_16:
        /*005c*/ 	.word	0x00000070


	//   ....[1]....
        /*0060*/ 	.word	0x00000130


	//----- nvinfo : EIATTR_CBANK_PARAM_SIZE
	.align		4
.L_17:
        /*0064*/ 	.byte	0x03, 0x19
        /*0066*/ 	.short	0x0020


	//----- nvinfo : EIATTR_PARAM_CBANK
	.align		4
        /*0068*/ 	.byte	0x04, 0x0a
        /*006a*/ 	.short	(.L_19 - .L_18)
	.align		4
.L_18:
        /*006c*/ 	.word	index@(.nv.constant0.multiply)
        /*0070*/ 	.short	0x0380
        /*0072*/ 	.short	0x0020


	//----- nvinfo : EIATTR_SW_WAR
	.align		4
.L_19:
        /*0074*/ 	.byte	0x04, 0x36
        /*0076*/ 	.short	(.L_21 - .L_20)
.L_20:
        /*0078*/ 	.word	0x00000008
.L_21:


//--------------------- .nv.callgraph             --------------------------
	.section	.nv.callgraph,"",@"SHT_CUDA_CALLGRAPH"
	.align	4
	.sectionentsize	8
	.align		4
        /*0000*/ 	.word	0x00000000
	.align		4
        /*0004*/ 	.word	0xffffffff
	.align		4
        /*0008*/ 	.word	0x00000000
	.align		4
        /*000c*/ 	.word	0xfffffffe
	.align		4
        /*0010*/ 	.word	0x00000000
	.align		4
        /*0014*/ 	.word	0xfffffffd
	.align		4
        /*0018*/ 	.word	0x00000000
	.align		4
        /*001c*/ 	.word	0xfffffffc


//--------------------- .text.multiply            --------------------------
	.section	.text.multiply,"ax",@progbits
	.align	128
        .global         multiply
        .type           multiply,@function
        .size           multiply,(.L_x_1 - multiply)
        .other          multiply,@"STO_CUDA_ENTRY STV_DEFAULT"
multiply:
.text.multiply:
[----:B------:R-:W-:Y:S01]  /*0000*/  LDC R1, c[0x0][0x37c] ;  /* 0x0000df00ff017b82 */ /* 0x000fe20000000800 */
[----:B------:R-:W0:Y:S07]  /*0010*/  S2R R0, SR_TID.X ;  /* 0x0000000000007919 */ /* 0x000e2e0000002100 */
[----:B------:R-:W0:Y:S01]  /*0020*/  S2UR UR4, SR_CTAID.X ;  /* 0x00000000000479c3 */ /* 0x000e220000002500 */
[----:B------:R-:W1:Y:S07]  /*0030*/  LDCU UR5, c[0x0][0x380] ;  /* 0x00007000ff0577ac */ /* 0x000e6e0008000800 */
[----:B------:R-:W0:Y:S02]  /*0040*/  LDC R9, c[0x0][0x360] ;  /* 0x0000d800ff097b82 */ /* 0x000e240000000800 */
[----:B0-----:R-:W-:-:S05]  /*0050*/  IMAD R9, R9, UR4, R0 ;  /* 0x0000000409097c24 */ /* 0x001fca000f8e0200 */
[----:B-1----:R-:W-:-:S13]  /*0060*/  ISETP.GE.AND P0, PT, R9, UR5, PT ;  /* 0x0000000509007c0c */ /* 0x002fda000bf06270 */
[----:B------:R-:W-:Y:S05]  /*0070*/  @P0 EXIT ;  /* 0x000000000000094d */ /* 0x000fea0003800000 */
[----:B------:R-:W0:Y:S01]  /*0080*/  LDC.64 R2, c[0x0][0x388] ;  /* 0x0000e200ff027b82 */ /* 0x000e220000000a00 */
[----:B------:R-:W1:Y:S07]  /*0090*/  LDCU.64 UR4, c[0x0][0x358] ;  /* 0x00006b00ff0477ac */ /* 0x000e6e0008000a00 */
[----:B------:R-:W2:Y:S08]  /*00a0*/  LDC.64 R4, c[0x0][0x390] ;  /* 0x0000e400ff047b82 */ /* 0x000eb00000000a00 */
[----:B------:R-:W3:Y:S01]  /*00b0*/  LDC.64 R6, c[0x0][0x398] ;  /* 0x0000e600ff067b82 */ /* 0x000ee20000000a00 */
[----:B0-----:R-:W-:-:S06]  /*00c0*/  IMAD.WIDE R2, R9, 0x4, R2 ;  /* 0x0000000409027825 */ /* 0x001fcc00078e0202 */
[----:B-1----:R-:W4:Y:S01]  /*00d0*/  LDG.E R2, desc[UR4][R2.64] ;  /* 0x0000000402027981 */ /* 0x002f22000c1e1900 */
[----:B--2---:R-:W-:-:S06]  /*00e0*/  IMAD.WIDE R4, R9, 0x4, R4 ;  /* 0x0000000409047825 */ /* 0x004fcc00078e0204 */
[----:B------:R-:W4:Y:S01]  /*00f0*/  LDG.E R5, desc[UR4][R4.64] ;  /* 0x0000000404057981 */ /* 0x000f22000c1e1900 */
[----:B---3--:R-:W-:-:S04]  /*0100*/  IMAD.WIDE R6, R9, 0x4, R6 ;  /* 0x0000000409067825 */ /* 0x008fc800078e0206 */
[----:B----4-:R-:W-:-:S05]  /*0110*/  FMUL R9, R2, R5 ;  /* 0x0000000502097220 */ /* 0x010fca0000400000 */
[----:B------:R-:W-:Y:S01]  /*0120*/  STG.E desc[UR4][R6.64], R9 ;  /* 0x0000000906007986 */ /* 0x000fe2000c101904 */
[----:B------:R-:W-:Y:S05]  /*0130*/  EXIT ;  /* 0x000000000000794d */ /* 0x000fea0003800000 */
.L_x_0:
[----:B------:R-:W-:-:S00]  /*0140*/  BRA `(.L_x_0) ;  /* 0xfffffffc00fc7947 */ /* 0x000fc0000383ffff */
[----:B------:R-:W-:-:S00]  /*0150*/  NOP ;  /* 0x0000000000007918 */ /* 0x000fc00000000000 */
        /* <DEDUP_REMOVED lines=10> */
.L_x_1:


//--------------------- .nv.shared.reserved.0     --------------------------
	.section	.nv.shared.reserved.0,"aw",@nobits
	.weak		__nv_reservedSMEM_offset_0_alias
	.size		__nv_reservedSMEM_offset_0_alias, 0, 64
	.other		__nv_reservedSMEM_offset_0_alias,@"STO_CUDA_RESERVED_SHARED STV_DEFAULT"
__nv_reservedSMEM_offset_0_alias:
	.zero		0
	.zero		64


//--------------------- .nv.constant0.multiply    --------------------------
	.section	.nv.constant0.multiply,"a",@progbits
	.sectionflags	@""
	.align	4
.nv.constant0.multiply:
	.zero		928


//--------------------- SYMBOLS --------------------------

	.type		.nv.reservedSmem.offset0,@object
	.size		.nv.reservedSmem.offset0,0x4
